//
// Generated by NVIDIA NVVM Compiler
//
// Compiler Build ID: CL-36424714
// Cuda compilation tools, release 13.0, V13.0.88
// Based on NVVM 20.0.0
//

.version 9.0
.target sm_100
.address_size 64

	// .globl	_Z9scaleTilePKfPfii
// _ZZ9scaleTilePKfPfiiE4tile has been demoted

.visible .entry _Z9scaleTilePKfPfii(
	.param .u64 .ptr .align 1 _Z9scaleTilePKfPfii_param_0,
	.param .u64 .ptr .align 1 _Z9scaleTilePKfPfii_param_1,
	.param .u32 _Z9scaleTilePKfPfii_param_2,
	.param .u32 _Z9scaleTilePKfPfii_param_3
)
{
	.reg .pred 	%p<4>;
	.reg .b32 	%r<17>;
	.reg .b32 	%f<5>;
	.reg .b64 	%rd<8>;
	// demoted variable
	.shared .align 4 .b8 _ZZ9scaleTilePKfPfiiE4tile[1024];
	ld.param.u64 	%rd1, [_Z9scaleTilePKfPfii_param_0];
	ld.param.u64 	%rd2, [_Z9scaleTilePKfPfii_param_1];
	ld.param.u32 	%r5, [_Z9scaleTilePKfPfii_param_2];
	ld.param.u32 	%r6, [_Z9scaleTilePKfPfii_param_3];
	mov.u32 	%r7, %ctaid.y;
	mov.u32 	%r8, %ntid.y;
	mov.u32 	%r1, %tid.y;
	mad.lo.s32 	%r2, %r7, %r8, %r1;
	mov.u32 	%r9, %ctaid.x;
	mov.u32 	%r10, %ntid.x;
	mov.u32 	%r3, %tid.x;
	mad.lo.s32 	%r4, %r9, %r10, %r3;
	setp.ge.s32 	%p1, %r2, %r6;
	setp.ge.s32 	%p2, %r4, %r5;
	or.pred  	%p3, %p2, %p1;
	@%p3 bra 	$L__BB0_2;
	cvta.to.global.u64 	%rd3, %rd1;
	cvta.to.global.u64 	%rd4, %rd2;
	mad.lo.s32 	%r11, %r5, %r2, %r4;
	mul.wide.s32 	%rd5, %r11, 4;
	add.s64 	%rd6, %rd3, %rd5;
	ld.global.f32 	%f1, [%rd6];
	shl.b32 	%r12, %r1, 6;
	mov.u32 	%r13, _ZZ9scaleTilePKfPfiiE4tile;
	add.s32 	%r14, %r13, %r12;
	shl.b32 	%r15, %r3, 2;
	add.s32 	%r16, %r14, %r15;
	st.shared.f32 	[%r16], %f1;
	bar.sync 	0;
	ld.shared.f32 	%f2, [%r16];
	add.f32 	%f3, %f2, %f2;
	st.shared.f32 	[%r16], %f3;
	bar.sync 	0;
	ld.shared.f32 	%f4, [%r16];
	add.s64 	%rd7, %rd4, %rd5;
	st.global.f32 	[%rd7], %f4;
$L__BB0_2:
	ret;

}


// ===== COMPILED SASS (sm_100) =====

	.target	sm_100

	.elftype	@"ET_EXEC"


//--------------------- .note.nv.tkinfo           --------------------------
	.section	.note.nv.tkinfo,"",@"SHT_NOTE"
	.sectionflags	@"SHF_NOTE_NV_TKINFO"
	.tkinfo
        /*0018*/ 	.word	0x00000002
        /*0030*/ 	.string	""
        /*0030*/ 	.string	"ptxas"
        /*0030*/ 	.string	"Cuda compilation tools, release 13.0, V13.0.88"
        /*0030*/ 	.string	"Build cuda_13.0.r13.0/compiler.36424714_0"
        /*0030*/ 	.string	"-arch sm_100 -m 64 "



//--------------------- .note.nv.cuinfo           --------------------------
	.section	.note.nv.cuinfo,"",@"SHT_NOTE"
	.sectionflags	@"SHF_NOTE_NV_CUINFO"
        /*0018*/ 	.short	0x0002
        /*001a*/ 	.short	0x0064
        /*001c*/ 	.short	0x0082
	.zero		2


//--------------------- .nv.info                  --------------------------
	.section	.nv.info,"",@"SHT_CUDA_INFO"
	.align	4


	//----- nvinfo : EIATTR_REGCOUNT
	.align		4
        /*0000*/ 	.byte	0x04, 0x2f
        /*0002*/ 	.short	(.L_1 - .L_0)
	.align		4
.L_0:
        /*0004*/ 	.word	index@(_Z9scaleTilePKfPfii)
        /*0008*/ 	.word	0x0000000c


	//----- nvinfo : EIATTR_FRAME_SIZE
	.align		4
.L_1:
        /*000c*/ 	.byte	0x04, 0x11
        /*000e*/ 	.short	(.L_3 - .L_2)
	.align		4
.L_2:
        /*0010*/ 	.word	index@(_Z9scaleTilePKfPfii)
        /*0014*/ 	.word	0x00000000


	//----- nvinfo : EIATTR_MIN_STACK_SIZE
	.align		4
.L_3:
        /*0018*/ 	.byte	0x04, 0x12
        /*001a*/ 	.short	(.L_5 - .L_4)
	.align		4
.L_4:
        /*001c*/ 	.word	index@(_Z9scaleTilePKfPfii)
        /*0020*/ 	.word	0x00000000
.L_5:


//--------------------- .nv.compat                --------------------------
	.section	.nv.compat,"",@"SHT_CUDA_COMPAT_INFO"
	.align	4
        /*0000*/ 	.byte	0x02, 0x09, 0x00, 0x00, 0x02, 0x02, 0x01, 0x00, 0x02, 0x05, 0x05, 0x00, 0x03, 0x07, 0x01, 0x01
        /*0010*/ 	.byte	0x02, 0x03, 0x00, 0x00, 0x02, 0x06, 0x01, 0x00, 0x04, 0x0b, 0x08, 0x00, 0x09, 0x00, 0x00, 0x00
        /*0020*/ 	.byte	0x00, 0x00, 0x00, 0x00


//--------------------- .nv.info._Z9scaleTilePKfPfii --------------------------
	.section	.nv.info._Z9scaleTilePKfPfii,"",@"SHT_CUDA_INFO"
	.sectionflags	@""
	.align	4


	//----- nvinfo : EIATTR_CUDA_API_VERSION
	.align		4
        /*0000*/ 	.byte	0x04, 0x37
        /*0002*/ 	.short	(.L_7 - .L_6)
.L_6:
        /*0004*/ 	.word	0x00000082


	//----- nvinfo : EIATTR_KPARAM_INFO
	.align		4
.L_7:
        /*0008*/ 	.byte	0x04, 0x17
        /*000a*/ 	.short	(.L_9 - .L_8)
.L_8:
        /*000c*/ 	.word	0x00000000
        /*0010*/ 	.short	0x0003
        /*0012*/ 	.short	0x0014
        /*0014*/ 	.byte	0x00, 0xf0, 0x11, 0x00


	//----- nvinfo : EIATTR_KPARAM_INFO
	.align		4
.L_9:
        /*0018*/ 	.byte	0x04, 0x17
        /*001a*/ 	.short	(.L_11 - .L_10)
.L_10:
        /*001c*/ 	.word	0x00000000
        /*0020*/ 	.short	0x0002
        /*0022*/ 	.short	0x0010
        /*0024*/ 	.byte	0x00, 0xf0, 0x11, 0x00


	//----- nvinfo : EIATTR_KPARAM_INFO
	.align		4
.L_11:
        /*0028*/ 	.byte	0x04, 0x17
        /*002a*/ 	.short	(.L_13 - .L_12)
.L_12:
        /*002c*/ 	.word	0x00000000
        /*0030*/ 	.short	0x0001
        /*0032*/ 	.short	0x0008
        /*0034*/ 	.byte	0x00, 0xf5, 0x21, 0x00


	//----- nvinfo : EIATTR_KPARAM_INFO
	.align		4
.L_13:
        /*0038*/ 	.byte	0x04, 0x17
        /*003a*/ 	.short	(.L_15 - .L_14)
.L_14:
        /*003c*/ 	.word	0x00000000
        /*0040*/ 	.short	0x0000
        /*0042*/ 	.short	0x0000
        /*0044*/ 	.byte	0x00, 0xf5, 0x21, 0x00


	//----- nvinfo : EIATTR_SPARSE_MMA_MASK
	.align		4
.L_15:
        /*0048*/ 	.byte	0x03, 0x50
        /*004a*/ 	.short	0x0000


	//----- nvinfo : EIATTR_MAXREG_COUNT
	.align		4
        /*004c*/ 	.byte	0x03, 0x1b
        /*004e*/ 	.short	0x00ff


	//----- nvinfo : EIATTR_NUM_BARRIERS
	.align		4
        /*0050*/ 	.byte	0x02, 0x4c
        /*0052*/ 	.byte	0x01
	.zero		1


	//----- nvinfo : EIATTR_MERCURY_ISA_VERSION
	.align		4
        /*0054*/ 	.byte	0x03, 0x5f
        /*0056*/ 	.short	0x0101


	//----- nvinfo : EIATTR_VRC_CTA_INIT_COUNT
	.align		4
        /*0058*/ 	.byte	0x02, 0x4a
	.zero		1
	.zero		1


	//----- nvinfo : EIATTR_EXIT_INSTR_OFFSETS
	.align		4
        /*005c*/ 	.byte	0x04, 0x1c
        /*005e*/ 	.short	(.L_17 - .L_16)


	//   ....[0]....
.L_16:
        /*0060*/ 	.word	0x000000c0


	//   ....[1]....
        /*0064*/ 	.word	0x00000210


	//----- nvinfo : EIATTR_CBANK_PARAM_SIZE
	.align		4
.L_17:
        /*0068*/ 	.byte	0x03, 0x19
        /*006a*/ 	.short	0x0018


	//----- nvinfo : EIATTR_PARAM_CBANK
	.align		4
        /*006c*/ 	.byte	0x04, 0x0a
        /*006e*/ 	.short	(.L_19 - .L_18)
	.align		4
.L_18:
        /*0070*/ 	.word	index@(.nv.constant0._Z9scaleTilePKfPfii)
        /*0074*/ 	.short	0x0380
        /*0076*/ 	.short	0x0018


	//----- nvinfo : EIATTR_SW_WAR
	.align		4
.L_19:
        /*0078*/ 	.byte	0x04, 0x36
        /*007a*/ 	.short	(.L_21 - .L_20)
.L_20:
        /*007c*/ 	.word	0x00000008
.L_21:


//--------------------- .nv.callgraph             --------------------------
	.section	.nv.callgraph,"",@"SHT_CUDA_CALLGRAPH"
	.align	4
	.sectionentsize	8
	.align		4
        /*0000*/ 	.word	0x00000000
	.align		4
        /*0004*/ 	.word	0xffffffff
	.align		4
        /*0008*/ 	.word	0x00000000
	.align		4
        /*000c*/ 	.word	0xfffffffe
	.align		4
        /*0010*/ 	.word	0x00000000
	.align		4
        /*0014*/ 	.word	0xfffffffd
	.align		4
        /*0018*/ 	.word	0x00000000
	.align		4
        /*001c*/ 	.word	0xfffffffc


//--------------------- .text._Z9scaleTilePKfPfii --------------------------
	.section	.text._Z9scaleTilePKfPfii,"ax",@progbits
	.align	128
        .global         _Z9scaleTilePKfPfii
        .type           _Z9scaleTilePKfPfii,@function
        .size           _Z9scaleTilePKfPfii,(.L_x_1 - _Z9scaleTilePKfPfii)
        .other          _Z9scaleTilePKfPfii,@"STO_CUDA_ENTRY STV_DEFAULT"
_Z9scaleTilePKfPfii:
.text._Z9scaleTilePKfPfii:
[----:B------:R-:W-:Y:S01]  /*0000*/  LDC R1, c[0x0][0x37c] ;  /* 0x0000df00ff017b82 */ /* 0x000fe20000000800 */
[----:B------:R-:W0:Y:S07]  /*0010*/  S2R R7, SR_TID.Y ;  /* 0x0000000000077919 */ /* 0x000e2e0000002200 */
[----:B------:R-:W0:Y:S01]  /*0020*/  S2UR UR4, SR_CTAID.Y ;  /* 0x00000000000479c3 */ /* 0x000e220000002600 */
[----:B------:R-:W1:Y:S01]  /*0030*/  LDCU.64 UR8, c[0x0][0x390] ;  /* 0x00007200ff0877ac */ /* 0x000e620008000a00 */
[----:B------:R-:W2:Y:S06]  /*0040*/  S2R R6, SR_TID.X ;  /* 0x0000000000067919 */ /* 0x000eac0000002100 */
[----:B------:R-:W0:Y:S08]  /*0050*/  LDC R0, c[0x0][0x364] ;  /* 0x0000d900ff007b82 */ /* 0x000e300000000800 */
[----:B------:R-:W2:Y:S08]  /*0060*/  S2UR UR5, SR_CTAID.X ;  /* 0x00000000000579c3 */ /* 0x000eb00000002500 */
[----:B------:R-:W2:Y:S01]  /*0070*/  LDC R5, c[0x0][0x360] ;  /* 0x0000d800ff057b82 */ /* 0x000ea20000000800 */
[----:B0-----:R-:W-:-:S05]  /*0080*/  IMAD R0, R0, UR4, R7 ;  /* 0x0000000400007c24 */ /* 0x001fca000f8e0207 */
[----:B-1----:R-:W-:Y:S01]  /*0090*/  ISETP.GE.AND P0, PT, R0, UR9, PT ;  /* 0x0000000900007c0c */ /* 0x002fe2000bf06270 */
[----:B--2---:R-:W-:-:S05]  /*00a0*/  IMAD R5, R5, UR5, R6 ;  /* 0x0000000505057c24 */ /* 0x004fca000f8e0206 */
[----:B------:R-:W-:-:S13]  /*00b0*/  ISETP.GE.OR P0, PT, R5, UR8, P0 ;  /* 0x0000000805007c0c */ /* 0x000fda0008706670 */
[----:B------:R-:W-:Y:S05]  /*00c0*/  @P0 EXIT ;  /* 0x000000000000094d */ /* 0x000fea0003800000 */
[----:B------:R-:W0:Y:S01]  /*00d0*/  LDC.64 R2, c[0x0][0x380] ;  /* 0x0000e000ff027b82 */ /* 0x000e220000000a00 */
[----:B------:R-:W1:Y:S01]  /*00e0*/  LDCU.64 UR6, c[0x0][0x358] ;  /* 0x00006b00ff0677ac */ /* 0x000e620008000a00 */
[----:B------:R-:W-:-:S04]  /*00f0*/  IMAD R5, R0, UR8, R5 ;  /* 0x0000000800057c24 */ /* 0x000fc8000f8e0205 */
[----:B0-----:R-:W-:-:S05]  /*0100*/  IMAD.WIDE R2, R5, 0x4, R2 ;  /* 0x0000000405027825 */ /* 0x001fca00078e0202 */
[----:B-1----:R0:W2:Y:S01]  /*0110*/  LDG.E R0, desc[UR6][R2.64] ;  /* 0x0000000602007981 */ /* 0x0020a2000c1e1900 */
[----:B------:R-:W1:Y:S01]  /*0120*/  S2UR UR5, SR_CgaCtaId ;  /* 0x00000000000579c3 */ /* 0x000e620000008800 */
[----:B------:R-:W-:-:S07]  /*0130*/  UMOV UR4, 0x400 ;  /* 0x0000040000047882 */ /* 0x000fce0000000000 */
[----:B0-----:R-:W0:Y:S01]  /*0140*/  LDC.64 R2, c[0x0][0x388] ;  /* 0x0000e200ff027b82 */ /* 0x001e220000000a00 */
[----:B-1----:R-:W-:-:S06]  /*0150*/  ULEA UR4, UR5, UR4, 0x18 ;  /* 0x0000000405047291 */ /* 0x002fcc000f8ec0ff */
[----:B------:R-:W-:Y:S01]  /*0160*/  LEA R4, R7, UR4, 0x6 ;  /* 0x0000000407047c11 */ /* 0x000fe2000f8e30ff */
[----:B0-----:R-:W-:-:S03]  /*0170*/  IMAD.WIDE R2, R5, 0x4, R2 ;  /* 0x0000000405027825 */ /* 0x001fc600078e0202 */
[----:B------:R-:W-:-:S05]  /*0180*/  LEA R7, R6, R4, 0x2 ;  /* 0x0000000406077211 */ /* 0x000fca00078e10ff */
[----:B--2---:R-:W-:Y:S01]  /*0190*/  STS [R7], R0 ;  /* 0x0000000007007388 */ /* 0x004fe20000000800 */
[----:B------:R-:W-:Y:S06]  /*01a0*/  BAR.SYNC.DEFER_BLOCKING 0x0 ;  /* 0x0000000000007b1d */ /* 0x000fec0000010000 */
[----:B------:R-:W0:Y:S02]  /*01b0*/  LDS R4, [R7] ;  /* 0x0000000007047984 */ /* 0x000e240000000800 */
[----:B0-----:R-:W-:-:S05]  /*01c0*/  FADD R4, R4, R4 ;  /* 0x0000000404047221 */ /* 0x001fca0000000000 */
[----:B------:R-:W-:Y:S01]  /*01d0*/  STS [R7], R4 ;  /* 0x0000000407007388 */ /* 0x000fe20000000800 */
[----:B------:R-:W-:Y:S06]  /*01e0*/  BAR.SYNC.DEFER_BLOCKING 0x0 ;  /* 0x0000000000007b1d */ /* 0x000fec0000010000 */
[----:B------:R-:W0:Y:S04]  /*01f0*/  LDS R9, [R7] ;  /* 0x0000000007097984 */ /* 0x000e280000000800 */
[----:B0-----:R-:W-:Y:S01]  /*0200*/  STG.E desc[UR6][R2.64], R9 ;  /* 0x0000000902007986 */ /* 0x001fe2000c101906 */
[----:B------:R-:W-:Y:S05]  /*0210*/  EXIT ;  /* 0x000000000000794d */ /* 0x000fea0003800000 */
.L_x_0:
[----:B------:R-:W-:-:S00]  /*0220*/  BRA `(.L_x_0) ;  /* 0xfffffffc00fc7947 */ /* 0x000fc0000383ffff */
[----:B------:R-:W-:-:S00]  /*0230*/  NOP ;  /* 0x0000000000007918 */ /* 0x000fc00000000000 */
        /* <DEDUP_REMOVED lines=12> */
.L_x_1:


//--------------------- .nv.shared._Z9scaleTilePKfPfii --------------------------
	.section	.nv.shared._Z9scaleTilePKfPfii,"aw",@nobits
	.sectionflags	@""
	.align	4
.nv.shared._Z9scaleTilePKfPfii:
	.zero		2048


//--------------------- .nv.shared.reserved.0     --------------------------
	.section	.nv.shared.reserved.0,"aw",@nobits
	.weak		__nv_reservedSMEM_offset_0_alias
	.size		__nv_reservedSMEM_offset_0_alias, 0, 64
	.other		__nv_reservedSMEM_offset_0_alias,@"STO_CUDA_RESERVED_SHARED STV_DEFAULT"
__nv_reservedSMEM_offset_0_alias:
	.zero		0
	.zero		64


//--------------------- .nv.constant0._Z9scaleTilePKfPfii --------------------------
	.section	.nv.constant0._Z9scaleTilePKfPfii,"a",@progbits
	.sectionflags	@""
	.align	4
.nv.constant0._Z9scaleTilePKfPfii:
	.zero		920


//--------------------- SYMBOLS --------------------------

	.type		.nv.reservedSmem.offset0,@object
	.size		.nv.reservedSmem.offset0,0x4
	.type		.nv.reservedSmem.cap,@object
	.size		.nv.reservedSmem.cap,0x4
